//
// Generated by NVIDIA NVVM Compiler
//
// Compiler Build ID: CL-36424714
// Cuda compilation tools, release 13.0, V13.0.88
// Based on NVVM 20.0.0
//

.version 9.0
.target sm_100
.address_size 64

	// .globl	_Z4testiPKf

.visible .entry _Z4testiPKf(
	.param .u32 _Z4testiPKf_param_0,
	.param .u64 .ptr .align 1 _Z4testiPKf_param_1
)
{
	.reg .pred 	%p<3>;
	.reg .b32 	%r<8>;

	ld.param.u32 	%r4, [_Z4testiPKf_param_0];
	setp.lt.s32 	%p1, %r4, 17;
	@%p1 bra 	$L__BB0_3;
	add.s32 	%r5, %r4, -1;
	and.b32  	%r6, %r5, -16;
	neg.s32 	%r7, %r6;
$L__BB0_2:
	.pragma "nounroll";
	add.s32 	%r7, %r7, 16;
	setp.ne.s32 	%p2, %r7, 0;
	@%p2 bra 	$L__BB0_2;
$L__BB0_3:
	ret;

}


// ===== COMPILED SASS (sm_100) =====

	.target	sm_100

	.elftype	@"ET_EXEC"


//--------------------- .note.nv.tkinfo           --------------------------
	.section	.note.nv.tkinfo,"",@"SHT_NOTE"
	.sectionflags	@"SHF_NOTE_NV_TKINFO"
	.tkinfo
        /*0018*/ 	.word	0x00000002
        /*0030*/ 	.string	""
        /*0030*/ 	.string	"ptxas"
        /*0030*/ 	.string	"Cuda compilation tools, release 13.0, V13.0.88"
        /*0030*/ 	.string	"Build cuda_13.0.r13.0/compiler.36424714_0"
        /*0030*/ 	.string	"-arch sm_100 -m 64 "



//--------------------- .note.nv.cuinfo           --------------------------
	.section	.note.nv.cuinfo,"",@"SHT_NOTE"
	.sectionflags	@"SHF_NOTE_NV_CUINFO"
        /*0018*/ 	.short	0x0002
        /*001a*/ 	.short	0x0064
        /*001c*/ 	.short	0x0082
	.zero		2


//--------------------- .nv.info                  --------------------------
	.section	.nv.info,"",@"SHT_CUDA_INFO"
	.align	4


	//----- nvinfo : EIATTR_REGCOUNT
	.align		4
        /*0000*/ 	.byte	0x04, 0x2f
        /*0002*/ 	.short	(.L_1 - .L_0)
	.align		4
.L_0:
        /*0004*/ 	.word	index@(_Z4testiPKf)
        /*0008*/ 	.word	0x00000004


	//----- nvinfo : EIATTR_FRAME_SIZE
	.align		4
.L_1:
        /*000c*/ 	.byte	0x04, 0x11
        /*000e*/ 	.short	(.L_3 - .L_2)
	.align		4
.L_2:
        /*0010*/ 	.word	index@(_Z4testiPKf)
        /*0014*/ 	.word	0x00000000


	//----- nvinfo : EIATTR_MIN_STACK_SIZE
	.align		4
.L_3:
        /*0018*/ 	.byte	0x04, 0x12
        /*001a*/ 	.short	(.L_5 - .L_4)
	.align		4
.L_4:
        /*001c*/ 	.word	index@(_Z4testiPKf)
        /*0020*/ 	.word	0x00000000
.L_5:


//--------------------- .nv.compat                --------------------------
	.section	.nv.compat,"",@"SHT_CUDA_COMPAT_INFO"
	.align	4
        /*0000*/ 	.byte	0x02, 0x09, 0x00, 0x00, 0x02, 0x02, 0x01, 0x00, 0x02, 0x05, 0x05, 0x00, 0x03, 0x07, 0x01, 0x01
        /*0010*/ 	.byte	0x02, 0x03, 0x00, 0x00, 0x02, 0x06, 0x01, 0x00, 0x04, 0x0b, 0x08, 0x00, 0x09, 0x00, 0x00, 0x00
        /*0020*/ 	.byte	0x00, 0x00, 0x00, 0x00


//--------------------- .nv.info._Z4testiPKf      --------------------------
	.section	.nv.info._Z4testiPKf,"",@"SHT_CUDA_INFO"
	.sectionflags	@""
	.align	4


	//----- nvinfo : EIATTR_CUDA_API_VERSION
	.align		4
        /*0000*/ 	.byte	0x04, 0x37
        /*0002*/ 	.short	(.L_7 - .L_6)
.L_6:
        /*0004*/ 	.word	0x00000082


	//----- nvinfo : EIATTR_KPARAM_INFO
	.align		4
.L_7:
        /*0008*/ 	.byte	0x04, 0x17
        /*000a*/ 	.short	(.L_9 - .L_8)
.L_8:
        /*000c*/ 	.word	0x00000000
        /*0010*/ 	.short	0x0001
        /*0012*/ 	.short	0x0008
        /*0014*/ 	.byte	0x00, 0xf5, 0x21, 0x00


	//----- nvinfo : EIATTR_KPARAM_INFO
	.align		4
.L_9:
        /*0018*/ 	.byte	0x04, 0x17
        /*001a*/ 	.short	(.L_11 - .L_10)
.L_10:
        /*001c*/ 	.word	0x00000000
        /*0020*/ 	.short	0x0000
        /*0022*/ 	.short	0x0000
        /*0024*/ 	.byte	0x00, 0xf0, 0x11, 0x00


	//----- nvinfo : EIATTR_SPARSE_MMA_MASK
	.align		4
.L_11:
        /*0028*/ 	.byte	0x03, 0x50
        /*002a*/ 	.short	0x0000


	//----- nvinfo : EIATTR_MAXREG_COUNT
	.align		4
        /*002c*/ 	.byte	0x03, 0x1b
        /*002e*/ 	.short	0x00ff


	//----- nvinfo : EIATTR_MERCURY_ISA_VERSION
	.align		4
        /*0030*/ 	.byte	0x03, 0x5f
        /*0032*/ 	.short	0x0101


	//----- nvinfo : EIATTR_VRC_CTA_INIT_COUNT
	.align		4
        /*0034*/ 	.byte	0x02, 0x4a
	.zero		1
	.zero		1


	//----- nvinfo : EIATTR_EXIT_INSTR_OFFSETS
	.align		4
        /*0038*/ 	.byte	0x04, 0x1c
        /*003a*/ 	.short	(.L_13 - .L_12)


	//   ....[0]....
.L_12:
        /*003c*/ 	.word	0x00000030


	//   ....[1]....
        /*0040*/ 	.word	0x00000040


	//----- nvinfo : EIATTR_CBANK_PARAM_SIZE
	.align		4
.L_13:
        /*0044*/ 	.byte	0x03, 0x19
        /*0046*/ 	.short	0x0010


	//----- nvinfo : EIATTR_PARAM_CBANK
	.align		4
        /*0048*/ 	.byte	0x04, 0x0a
        /*004a*/ 	.short	(.L_15 - .L_14)
	.align		4
.L_14:
        /*004c*/ 	.word	index@(.nv.constant0._Z4testiPKf)
        /*0050*/ 	.short	0x0380
        /*0052*/ 	.short	0x0010


	//----- nvinfo : EIATTR_SW_WAR
	.align		4
.L_15:
        /*0054*/ 	.byte	0x04, 0x36
        /*0056*/ 	.short	(.L_17 - .L_16)
.L_16:
        /*0058*/ 	.word	0x00000008
.L_17:


//--------------------- .nv.callgraph             --------------------------
	.section	.nv.callgraph,"",@"SHT_CUDA_CALLGRAPH"
	.align	4
	.sectionentsize	8
	.align		4
        /*0000*/ 	.word	0x00000000
	.align		4
        /*0004*/ 	.word	0xffffffff
	.align		4
        /*0008*/ 	.word	0x00000000
	.align		4
        /*000c*/ 	.word	0xfffffffe
	.align		4
        /*0010*/ 	.word	0x00000000
	.align		4
        /*0014*/ 	.word	0xfffffffd
	.align		4
        /*0018*/ 	.word	0x00000000
	.align		4
        /*001c*/ 	.word	0xfffffffc


//--------------------- .text._Z4testiPKf         --------------------------
	.section	.text._Z4testiPKf,"ax",@progbits
	.align	128
        .global         _Z4testiPKf
        .type           _Z4testiPKf,@function
        .size           _Z4testiPKf,(.L_x_1 - _Z4testiPKf)
        .other          _Z4testiPKf,@"STO_CUDA_ENTRY STV_DEFAULT"
_Z4testiPKf:
.text._Z4testiPKf:
[----:B------:R-:W-:Y:S08]  /*0000*/  LDC R1, c[0x0][0x37c] ;  /* 0x0000df00ff017b82 */ /* 0x000ff00000000800 */
[----:B------:R-:W0:Y:S02]  /*0010*/  LDC R0, c[0x0][0x380] ;  /* 0x0000e000ff007b82 */ /* 0x000e240000000800 */
[----:B0-----:R-:W-:-:S13]  /*0020*/  ISETP.GE.AND P0, PT, R0, 0x11, PT ;  /* 0x000000110000780c */ /* 0x001fda0003f06270 */
[----:B------:R-:W-:Y:S05]  /*0030*/  @!P0 EXIT ;  /* 0x000000000000894d */ /* 0x000fea0003800000 */
[----:B------:R-:W-:Y:S05]  /*0040*/  EXIT ;  /* 0x000000000000794d */ /* 0x000fea0003800000 */
.L_x_0:
[----:B------:R-:W-:-:S00]  /*0050*/  BRA `(.L_x_0) ;  /* 0xfffffffc00fc7947 */ /* 0x000fc0000383ffff */
[----:B------:R-:W-:-:S00]  /*0060*/  NOP ;  /* 0x0000000000007918 */ /* 0x000fc00000000000 */
        /* <DEDUP_REMOVED lines=9> */
.L_x_1:


//--------------------- .nv.shared.reserved.0     --------------------------
	.section	.nv.shared.reserved.0,"aw",@nobits
	.weak		__nv_reservedSMEM_offset_0_alias
	.size		__nv_reservedSMEM_offset_0_alias, 0, 64
	.other		__nv_reservedSMEM_offset_0_alias,@"STO_CUDA_RESERVED_SHARED STV_DEFAULT"
__nv_reservedSMEM_offset_0_alias:
	.zero		0
	.zero		64


//--------------------- .nv.constant0._Z4testiPKf --------------------------
	.section	.nv.constant0._Z4testiPKf,"a",@progbits
	.sectionflags	@""
	.align	4
.nv.constant0._Z4testiPKf:
	.zero		912


//--------------------- SYMBOLS --------------------------

	.type		.nv.reservedSmem.offset0,@object
	.size		.nv.reservedSmem.offset0,0x4
